//
// Generated by NVIDIA NVVM Compiler
//
// Compiler Build ID: CL-36424714
// Cuda compilation tools, release 13.0, V13.0.88
// Based on NVVM 20.0.0
//

.version 9.0
.target sm_100
.address_size 64

	// .globl	_Z3addPiPKi
.extern .func  (.param .b32 func_retval0) vprintf
(
	.param .b64 vprintf_param_0,
	.param .b64 vprintf_param_1
)
;
// sharedArray has been demoted
.global .align 1 .b8 $str[25] = {86, 97, 108, 117, 101, 32, 111, 102, 32, 115, 104, 97, 114, 101, 100, 95, 118, 97, 114, 58, 32, 37, 100, 10};

.visible .entry _Z3addPiPKi(
	.param .u64 .ptr .align 1 _Z3addPiPKi_param_0,
	.param .u64 .ptr .align 1 _Z3addPiPKi_param_1
)
{
	.local .align 8 .b8 	__local_depot0[8];
	.reg .b64 	%SP;
	.reg .b64 	%SPL;
	.reg .pred 	%p<2>;
	.reg .b32 	%r<12>;
	.reg .b64 	%rd<12>;
	// demoted variable
	.shared .align 4 .b8 sharedArray[256];
	mov.u64 	%SPL, __local_depot0;
	cvta.local.u64 	%SP, %SPL;
	ld.param.u64 	%rd1, [_Z3addPiPKi_param_0];
	ld.param.u64 	%rd2, [_Z3addPiPKi_param_1];
	cvta.to.global.u64 	%rd3, %rd1;
	cvta.to.global.u64 	%rd4, %rd2;
	mov.u32 	%r1, %ctaid.x;
	mul.wide.u32 	%rd5, %r1, 4;
	add.s64 	%rd6, %rd4, %rd5;
	ld.global.u32 	%r2, [%rd6];
	add.s64 	%rd7, %rd3, %rd5;
	ld.global.u32 	%r3, [%rd7];
	add.s32 	%r4, %r3, %r2;
	st.global.u32 	[%rd7], %r4;
	shl.b32 	%r5, %r4, 1;
	shl.b32 	%r6, %r1, 2;
	mov.u32 	%r7, sharedArray;
	add.s32 	%r8, %r7, %r6;
	st.shared.u32 	[%r8], %r5;
	setp.ne.s32 	%p1, %r1, 1;
	@%p1 bra 	$L__BB0_2;
	add.u64 	%rd8, %SP, 0;
	add.u64 	%rd9, %SPL, 0;
	ld.shared.u32 	%r9, [sharedArray+4];
	st.local.u32 	[%rd9], %r9;
	mov.u64 	%rd10, $str;
	cvta.global.u64 	%rd11, %rd10;
	{ // callseq 0, 0
	.param .b64 param0;
	st.param.b64 	[param0], %rd11;
	.param .b64 param1;
	st.param.b64 	[param1], %rd8;
	.param .b32 retval0;
	call.uni (retval0), 
	vprintf, 
	(
	param0, 
	param1
	);
	ld.param.b32 	%r10, [retval0];
	} // callseq 0
$L__BB0_2:
	ret;

}
	// .globl	_Z4add2PiPKi
.visible .entry _Z4add2PiPKi(
	.param .u64 .ptr .align 1 _Z4add2PiPKi_param_0,
	.param .u64 .ptr .align 1 _Z4add2PiPKi_param_1
)
{
	.reg .b32 	%r<8>;
	.reg .b64 	%rd<8>;

	ld.param.u64 	%rd1, [_Z4add2PiPKi_param_0];
	ld.param.u64 	%rd2, [_Z4add2PiPKi_param_1];
	cvta.to.global.u64 	%rd3, %rd1;
	cvta.to.global.u64 	%rd4, %rd2;
	mov.u32 	%r1, %ctaid.x;
	mov.u32 	%r2, %ntid.x;
	mov.u32 	%r3, %tid.x;
	mad.lo.s32 	%r4, %r1, %r2, %r3;
	mul.wide.s32 	%rd5, %r4, 4;
	add.s64 	%rd6, %rd4, %rd5;
	ld.global.u32 	%r5, [%rd6];
	add.s64 	%rd7, %rd3, %rd5;
	ld.global.u32 	%r6, [%rd7];
	add.s32 	%r7, %r6, %r5;
	st.global.u32 	[%rd7], %r7;
	ret;

}


// ===== COMPILED SASS (sm_100) =====

	.target	sm_100

	.elftype	@"ET_EXEC"


//--------------------- .note.nv.tkinfo           --------------------------
	.section	.note.nv.tkinfo,"",@"SHT_NOTE"
	.sectionflags	@"SHF_NOTE_NV_TKINFO"
	.tkinfo
        /*0018*/ 	.word	0x00000002
        /*0030*/ 	.string	""
        /*0030*/ 	.string	"ptxas"
        /*0030*/ 	.string	"Cuda compilation tools, release 13.0, V13.0.88"
        /*0030*/ 	.string	"Build cuda_13.0.r13.0/compiler.36424714_0"
        /*0030*/ 	.string	"-arch sm_100 -m 64 "



//--------------------- .note.nv.cuinfo           --------------------------
	.section	.note.nv.cuinfo,"",@"SHT_NOTE"
	.sectionflags	@"SHF_NOTE_NV_CUINFO"
        /*0018*/ 	.short	0x0002
        /*001a*/ 	.short	0x0064
        /*001c*/ 	.short	0x0082
	.zero		2


//--------------------- .nv.info                  --------------------------
	.section	.nv.info,"",@"SHT_CUDA_INFO"
	.align	4


	//----- nvinfo : EIATTR_REGCOUNT
	.align		4
        /*0000*/ 	.byte	0x04, 0x2f
        /*0002*/ 	.short	(.L_2 - .L_1)
	.align		4
.L_1:
        /*0004*/ 	.word	index@(_Z3addPiPKi)
        /*0008*/ 	.word	0x00000018


	//----- nvinfo : EIATTR_FRAME_SIZE
	.align		4
.L_2:
        /*000c*/ 	.byte	0x04, 0x11
        /*000e*/ 	.short	(.L_4 - .L_3)
	.align		4
.L_3:
        /*0010*/ 	.word	index@(_Z3addPiPKi)
        /*0014*/ 	.word	0x00000008


	//----- nvinfo : EIATTR_REGCOUNT
	.align		4
.L_4:
        /*0018*/ 	.byte	0x04, 0x2f
        /*001a*/ 	.short	(.L_6 - .L_5)
	.align		4
.L_5:
        /*001c*/ 	.word	index@(_Z4add2PiPKi)
        /*0020*/ 	.word	0x0000000a


	//----- nvinfo : EIATTR_FRAME_SIZE
	.align		4
.L_6:
        /*0024*/ 	.byte	0x04, 0x11
        /*0026*/ 	.short	(.L_8 - .L_7)
	.align		4
.L_7:
        /*0028*/ 	.word	index@(_Z4add2PiPKi)
        /*002c*/ 	.word	0x00000000


	//----- nvinfo : EIATTR_MIN_STACK_SIZE
	.align		4
.L_8:
        /*0030*/ 	.byte	0x04, 0x12
        /*0032*/ 	.short	(.L_10 - .L_9)
	.align		4
.L_9:
        /*0034*/ 	.word	index@(_Z4add2PiPKi)
        /*0038*/ 	.word	0x00000000


	//----- nvinfo : EIATTR_MIN_STACK_SIZE
	.align		4
.L_10:
        /*003c*/ 	.byte	0x04, 0x12
        /*003e*/ 	.short	(.L_12 - .L_11)
	.align		4
.L_11:
        /*0040*/ 	.word	index@(_Z3addPiPKi)
        /*0044*/ 	.word	0x00000008
.L_12:


//--------------------- .nv.compat                --------------------------
	.section	.nv.compat,"",@"SHT_CUDA_COMPAT_INFO"
	.align	4
        /*0000*/ 	.byte	0x02, 0x09, 0x00, 0x00, 0x02, 0x02, 0x01, 0x00, 0x02, 0x05, 0x05, 0x00, 0x03, 0x07, 0x01, 0x01
        /*0010*/ 	.byte	0x02, 0x03, 0x00, 0x00, 0x02, 0x06, 0x01, 0x00, 0x04, 0x0b, 0x08, 0x00, 0x09, 0x00, 0x00, 0x00
        /*0020*/ 	.byte	0x00, 0x00, 0x00, 0x00


//--------------------- .nv.info._Z4add2PiPKi     --------------------------
	.section	.nv.info._Z4add2PiPKi,"",@"SHT_CUDA_INFO"
	.sectionflags	@""
	.align	4


	//----- nvinfo : EIATTR_CUDA_API_VERSION
	.align		4
        /*0000*/ 	.byte	0x04, 0x37
        /*0002*/ 	.short	(.L_14 - .L_13)
.L_13:
        /*0004*/ 	.word	0x00000082


	//----- nvinfo : EIATTR_KPARAM_INFO
	.align		4
.L_14:
        /*0008*/ 	.byte	0x04, 0x17
        /*000a*/ 	.short	(.L_16 - .L_15)
.L_15:
        /*000c*/ 	.word	0x00000000
        /*0010*/ 	.short	0x0001
        /*0012*/ 	.short	0x0008
        /*0014*/ 	.byte	0x00, 0xf5, 0x21, 0x00


	//----- nvinfo : EIATTR_KPARAM_INFO
	.align		4
.L_16:
        /*0018*/ 	.byte	0x04, 0x17
        /*001a*/ 	.short	(.L_18 - .L_17)
.L_17:
        /*001c*/ 	.word	0x00000000
        /*0020*/ 	.short	0x0000
        /*0022*/ 	.short	0x0000
        /*0024*/ 	.byte	0x00, 0xf5, 0x21, 0x00


	//----- nvinfo : EIATTR_SPARSE_MMA_MASK
	.align		4
.L_18:
        /*0028*/ 	.byte	0x03, 0x50
        /*002a*/ 	.short	0x0000


	//----- nvinfo : EIATTR_MAXREG_COUNT
	.align		4
        /*002c*/ 	.byte	0x03, 0x1b
        /*002e*/ 	.short	0x00ff


	//----- nvinfo : EIATTR_MERCURY_ISA_VERSION
	.align		4
        /*0030*/ 	.byte	0x03, 0x5f
        /*0032*/ 	.short	0x0101


	//----- nvinfo : EIATTR_VRC_CTA_INIT_COUNT
	.align		4
        /*0034*/ 	.byte	0x02, 0x4a
	.zero		1
	.zero		1


	//----- nvinfo : EIATTR_EXIT_INSTR_OFFSETS
	.align		4
        /*0038*/ 	.byte	0x04, 0x1c
        /*003a*/ 	.short	(.L_20 - .L_19)


	//   ....[0]....
.L_19:
        /*003c*/ 	.word	0x000000e0


	//----- nvinfo : EIATTR_CBANK_PARAM_SIZE
	.align		4
.L_20:
        /*0040*/ 	.byte	0x03, 0x19
        /*0042*/ 	.short	0x0010


	//----- nvinfo : EIATTR_PARAM_CBANK
	.align		4
        /*0044*/ 	.byte	0x04, 0x0a
        /*0046*/ 	.short	(.L_22 - .L_21)
	.align		4
.L_21:
        /*0048*/ 	.word	index@(.nv.constant0._Z4add2PiPKi)
        /*004c*/ 	.short	0x0380
        /*004e*/ 	.short	0x0010


	//----- nvinfo : EIATTR_SW_WAR
	.align		4
.L_22:
        /*0050*/ 	.byte	0x04, 0x36
        /*0052*/ 	.short	(.L_24 - .L_23)
.L_23:
        /*0054*/ 	.word	0x00000008
.L_24:


//--------------------- .nv.info._Z3addPiPKi      --------------------------
	.section	.nv.info._Z3addPiPKi,"",@"SHT_CUDA_INFO"
	.sectionflags	@""
	.align	4


	//----- nvinfo : EIATTR_CUDA_API_VERSION
	.align		4
        /*0000*/ 	.byte	0x04, 0x37
        /*0002*/ 	.short	(.L_26 - .L_25)
.L_25:
        /*0004*/ 	.word	0x00000082


	//----- nvinfo : EIATTR_KPARAM_INFO
	.align		4
.L_26:
        /*0008*/ 	.byte	0x04, 0x17
        /*000a*/ 	.short	(.L_28 - .L_27)
.L_27:
        /*000c*/ 	.word	0x00000000
        /*0010*/ 	.short	0x0001
        /*0012*/ 	.short	0x0008
        /*0014*/ 	.byte	0x00, 0xf5, 0x21, 0x00


	//----- nvinfo : EIATTR_KPARAM_INFO
	.align		4
.L_28:
        /*0018*/ 	.byte	0x04, 0x17
        /*001a*/ 	.short	(.L_30 - .L_29)
.L_29:
        /*001c*/ 	.word	0x00000000
        /*0020*/ 	.short	0x0000
        /*0022*/ 	.short	0x0000
        /*0024*/ 	.byte	0x00, 0xf5, 0x21, 0x00


	//----- nvinfo : EIATTR_SPARSE_MMA_MASK
	.align		4
.L_30:
        /*0028*/ 	.byte	0x03, 0x50
        /*002a*/ 	.short	0x0000


	//----- nvinfo : EIATTR_MAXREG_COUNT
	.align		4
        /*002c*/ 	.byte	0x03, 0x1b
        /*002e*/ 	.short	0x00ff


	//----- nvinfo : EIATTR_EXTERNS
	.align		4
        /*0030*/ 	.byte	0x04, 0x0f
        /*0032*/ 	.short	(.L_32 - .L_31)


	//   ....[0]....
	.align		4
.L_31:
        /*0034*/ 	.word	index@(vprintf)


	//----- nvinfo : EIATTR_MERCURY_ISA_VERSION
	.align		4
.L_32:
        /*0038*/ 	.byte	0x03, 0x5f
        /*003a*/ 	.short	0x0101


	//----- nvinfo : EIATTR_VRC_CTA_INIT_COUNT
	.align		4
        /*003c*/ 	.byte	0x02, 0x4a
	.zero		1
	.zero		1


	//----- nvinfo : EIATTR_SYSCALL_OFFSETS
	.align		4
        /*0040*/ 	.byte	0x04, 0x46
        /*0042*/ 	.short	(.L_34 - .L_33)


	//   ....[0]....
.L_33:
        /*0044*/ 	.word	0x00000200


	//----- nvinfo : EIATTR_EXIT_INSTR_OFFSETS
	.align		4
.L_34:
        /*0048*/ 	.byte	0x04, 0x1c
        /*004a*/ 	.short	(.L_36 - .L_35)


	//   ....[0]....
.L_35:
        /*004c*/ 	.word	0x00000150


	//   ....[1]....
        /*0050*/ 	.word	0x00000210


	//----- nvinfo : EIATTR_CBANK_PARAM_SIZE
	.align		4
.L_36:
        /*0054*/ 	.byte	0x03, 0x19
        /*0056*/ 	.short	0x0010


	//----- nvinfo : EIATTR_PARAM_CBANK
	.align		4
        /*0058*/ 	.byte	0x04, 0x0a
        /*005a*/ 	.short	(.L_38 - .L_37)
	.align		4
.L_37:
        /*005c*/ 	.word	index@(.nv.constant0._Z3addPiPKi)
        /*0060*/ 	.short	0x0380
        /*0062*/ 	.short	0x0010


	//----- nvinfo : EIATTR_SW_WAR
	.align		4
.L_38:
        /*0064*/ 	.byte	0x04, 0x36
        /*0066*/ 	.short	(.L_40 - .L_39)
.L_39:
        /*0068*/ 	.word	0x00000008
.L_40:


//--------------------- .nv.callgraph             --------------------------
	.section	.nv.callgraph,"",@"SHT_CUDA_CALLGRAPH"
	.align	4
	.sectionentsize	8
	.align		4
        /*0000*/ 	.word	0x00000000
	.align		4
        /*0004*/ 	.word	0xffffffff
	.align		4
        /*0008*/ 	.word	index@(_Z3addPiPKi)
	.align		4
        /*000c*/ 	.word	index@(vprintf)
	.align		4
        /*0010*/ 	.word	0x00000000
	.align		4
        /*0014*/ 	.word	0xfffffffe
	.align		4
        /*0018*/ 	.word	0x00000000
	.align		4
        /*001c*/ 	.word	0xfffffffd
	.align		4
        /*0020*/ 	.word	0x00000000
	.align		4
        /*0024*/ 	.word	0xfffffffc


//--------------------- .nv.constant4             --------------------------
	.section	.nv.constant4,"a",@progbits
	.align	8
	.align		8
.nv.constant4:
        /*0000*/ 	.dword	$str
	.align		8
        /*0008*/ 	.dword	vprintf


//--------------------- .text._Z4add2PiPKi        --------------------------
	.section	.text._Z4add2PiPKi,"ax",@progbits
	.align	128
        .global         _Z4add2PiPKi
        .type           _Z4add2PiPKi,@function
        .size           _Z4add2PiPKi,(.L_x_3 - _Z4add2PiPKi)
        .other          _Z4add2PiPKi,@"STO_CUDA_ENTRY STV_DEFAULT"
_Z4add2PiPKi:
.text._Z4add2PiPKi:
[----:B------:R-:W-:Y:S01]  /*0000*/  LDC R1, c[0x0][0x37c] ;  /* 0x0000df00ff017b82 */ /* 0x000fe20000000800 */
[----:B------:R-:W0:Y:S07]  /*0010*/  S2R R0, SR_TID.X ;  /* 0x0000000000007919 */ /* 0x000e2e0000002100 */
[----:B------:R-:W0:Y:S01]  /*0020*/  S2UR UR6, SR_CTAID.X ;  /* 0x00000000000679c3 */ /* 0x000e220000002500 */
[----:B------:R-:W1:Y:S07]  /*0030*/  LDCU.64 UR4, c[0x0][0x358] ;  /* 0x00006b00ff0477ac */ /* 0x000e6e0008000a00 */
[----:B------:R-:W0:Y:S08]  /*0040*/  LDC R7, c[0x0][0x360] ;  /* 0x0000d800ff077b82 */ /* 0x000e300000000800 */
[----:B------:R-:W2:Y:S08]  /*0050*/  LDC.64 R2, c[0x0][0x388] ;  /* 0x0000e200ff027b82 */ /* 0x000eb00000000a00 */
[----:B------:R-:W3:Y:S01]  /*0060*/  LDC.64 R4, c[0x0][0x380] ;  /* 0x0000e000ff047b82 */ /* 0x000ee20000000a00 */
[----:B0-----:R-:W-:-:S04]  /*0070*/  IMAD R7, R7, UR6, R0 ;  /* 0x0000000607077c24 */ /* 0x001fc8000f8e0200 */
[----:B--2---:R-:W-:-:S06]  /*0080*/  IMAD.WIDE R2, R7, 0x4, R2 ;  /* 0x0000000407027825 */ /* 0x004fcc00078e0202 */
[----:B-1----:R-:W2:Y:S01]  /*0090*/  LDG.E R2, desc[UR4][R2.64] ;  /* 0x0000000402027981 */ /* 0x002ea2000c1e1900 */
[----:B---3--:R-:W-:-:S05]  /*00a0*/  IMAD.WIDE R4, R7, 0x4, R4 ;  /* 0x0000000407047825 */ /* 0x008fca00078e0204 */
[----:B------:R-:W2:Y:S02]  /*00b0*/  LDG.E R7, desc[UR4][R4.64] ;  /* 0x0000000404077981 */ /* 0x000ea4000c1e1900 */
[----:B--2---:R-:W-:-:S05]  /*00c0*/  IADD3 R7, PT, PT, R2, R7, RZ ;  /* 0x0000000702077210 */ /* 0x004fca0007ffe0ff */
[----:B------:R-:W-:Y:S01]  /*00d0*/  STG.E desc[UR4][R4.64], R7 ;  /* 0x0000000704007986 */ /* 0x000fe2000c101904 */
[----:B------:R-:W-:Y:S05]  /*00e0*/  EXIT ;  /* 0x000000000000794d */ /* 0x000fea0003800000 */
.L_x_0:
[----:B------:R-:W-:-:S00]  /*00f0*/  BRA `(.L_x_0) ;  /* 0xfffffffc00fc7947 */ /* 0x000fc0000383ffff */
[----:B------:R-:W-:-:S00]  /*0100*/  NOP ;  /* 0x0000000000007918 */ /* 0x000fc00000000000 */
[----:B------:R-:W-:-:S00]  /*0110*/  NOP ;  /* 0x0000000000007918 */ /* 0x000fc00000000000 */
[----:B------:R-:W-:-:S00]  /*0120*/  NOP ;  /* 0x0000000000007918 */ /* 0x000fc00000000000 */
[----:B------:R-:W-:-:S00]  /*0130*/  NOP ;  /* 0x0000000000007918 */ /* 0x000fc00000000000 */
[----:B------:R-:W-:-:S00]  /*0140*/  NOP ;  /* 0x0000000000007918 */ /* 0x000fc00000000000 */
[----:B------:R-:W-:-:S00]  /*0150*/  NOP ;  /* 0x0000000000007918 */ /* 0x000fc00000000000 */
[----:B------:R-:W-:-:S00]  /*0160*/  NOP ;  /* 0x0000000000007918 */ /* 0x000fc00000000000 */
[----:B------:R-:W-:-:S00]  /*0170*/  NOP ;  /* 0x0000000000007918 */ /* 0x000fc00000000000 */
.L_x_3:


//--------------------- .text._Z3addPiPKi         --------------------------
	.section	.text._Z3addPiPKi,"ax",@progbits
	.align	128
        .global         _Z3addPiPKi
        .type           _Z3addPiPKi,@function
        .size           _Z3addPiPKi,(.L_x_4 - _Z3addPiPKi)
        .other          _Z3addPiPKi,@"STO_CUDA_ENTRY STV_DEFAULT"
_Z3addPiPKi:
.text._Z3addPiPKi:
[----:B------:R-:W0:Y:S01]  /*0000*/  LDC R1, c[0x0][0x37c] ;  /* 0x0000df00ff017b82 */ /* 0x000e220000000800 */
[----:B------:R-:W1:Y:S07]  /*0010*/  S2R R11, SR_CTAID.X ;  /* 0x00000000000b7919 */ /* 0x000e6e0000002500 */
[----:B------:R-:W1:Y:S01]  /*0020*/  LDC.64 R2, c[0x0][0x388] ;  /* 0x0000e200ff027b82 */ /* 0x000e620000000a00 */
[----:B------:R-:W2:Y:S01]  /*0030*/  LDCU.64 UR4, c[0x0][0x358] ;  /* 0x00006b00ff0477ac */ /* 0x000ea20008000a00 */
[----:B0-----:R-:W-:-:S06]  /*0040*/  VIADD R1, R1, 0xfffffff8 ;  /* 0xfffffff801017836 */ /* 0x001fcc0000000000 */
[----:B------:R-:W0:Y:S01]  /*0050*/  LDC.64 R4, c[0x0][0x380] ;  /* 0x0000e000ff047b82 */ /* 0x000e220000000a00 */
[----:B-1----:R-:W-:-:S04]  /*0060*/  IMAD.WIDE.U32 R2, R11, 0x4, R2 ;  /* 0x000000040b027825 */ /* 0x002fc800078e0002 */
[C---:B0-----:R-:W-:Y:S02]  /*0070*/  IMAD.WIDE.U32 R4, R11.reuse, 0x4, R4 ;  /* 0x000000040b047825 */ /* 0x041fe400078e0004 */
[----:B--2---:R-:W2:Y:S04]  /*0080*/  LDG.E R2, desc[UR4][R2.64] ;  /* 0x0000000402027981 */ /* 0x004ea8000c1e1900 */
[----:B------:R-:W2:Y:S01]  /*0090*/  LDG.E R7, desc[UR4][R4.64] ;  /* 0x0000000404077981 */ /* 0x000ea2000c1e1900 */
[----:B------:R-:W0:Y:S01]  /*00a0*/  LDCU UR6, c[0x0][0x2f8] ;  /* 0x00005f00ff0677ac */ /* 0x000e220008000800 */
[----:B------:R-:W-:Y:S01]  /*00b0*/  MOV R0, 0x400 ;  /* 0x0000040000007802 */ /* 0x000fe20000000f00 */
[----:B------:R-:W1:Y:S01]  /*00c0*/  S2R R9, SR_CgaCtaId ;  /* 0x0000000000097919 */ /* 0x000e620000008800 */
[----:B------:R-:W-:-:S02]  /*00d0*/  ISETP.NE.AND P0, PT, R11, 0x1, PT ;  /* 0x000000010b00780c */ /* 0x000fc40003f05270 */
[----:B0-----:R-:W-:Y:S02]  /*00e0*/  IADD3 R6, P1, PT, R1, UR6, RZ ;  /* 0x0000000601067c10 */ /* 0x001fe4000ff3e0ff */
[----:B-1----:R-:W-:-:S04]  /*00f0*/  LEA R0, R9, R0, 0x18 ;  /* 0x0000000009007211 */ /* 0x002fc800078ec0ff */
[----:B------:R-:W-:Y:S01]  /*0100*/  LEA R9, R11, R0, 0x2 ;  /* 0x000000000b097211 */ /* 0x000fe200078e10ff */
[----:B--2---:R-:W-:-:S04]  /*0110*/  IMAD.IADD R7, R2, 0x1, R7 ;  /* 0x0000000102077824 */ /* 0x004fc800078e0207 */
[----:B------:R-:W-:Y:S01]  /*0120*/  IMAD.SHL.U32 R8, R7, 0x2, RZ ;  /* 0x0000000207087824 */ /* 0x000fe200078e00ff */
[----:B------:R0:W-:Y:S04]  /*0130*/  STG.E desc[UR4][R4.64], R7 ;  /* 0x0000000704007986 */ /* 0x0001e8000c101904 */
[----:B------:R0:W-:Y:S01]  /*0140*/  STS [R9], R8 ;  /* 0x0000000809007388 */ /* 0x0001e20000000800 */
[----:B------:R-:W-:Y:S05]  /*0150*/  @P0 EXIT ;  /* 0x000000000000094d */ /* 0x000fea0003800000 */
[----:B------:R-:W1:Y:S01]  /*0160*/  LDS R0, [R0+0x4] ;  /* 0x0000040000007984 */ /* 0x000e620000000800 */
[----:B------:R-:W-:Y:S01]  /*0170*/  MOV R2, 0x8 ;  /* 0x0000000800027802 */ /* 0x000fe20000000f00 */
[----:B------:R-:W0:Y:S01]  /*0180*/  LDCU UR4, c[0x0][0x2fc] ;  /* 0x00005f80ff0477ac */ /* 0x000e220008000800 */
[----:B------:R-:W2:Y:S04]  /*0190*/  LDCU.64 UR6, c[0x4][URZ] ;  /* 0x01000000ff0677ac */ /* 0x000ea80008000a00 */
[----:B------:R-:W3:Y:S01]  /*01a0*/  LDC.64 R2, c[0x4][R2] ;  /* 0x0100000002027b82 */ /* 0x000ee20000000a00 */
[----:B0-----:R-:W-:Y:S01]  /*01b0*/  IADD3.X R7, PT, PT, RZ, UR4, RZ, P1, !PT ;  /* 0x00000004ff077c10 */ /* 0x001fe20008ffe4ff */
[----:B--2---:R-:W-:Y:S01]  /*01c0*/  IMAD.U32 R4, RZ, RZ, UR6 ;  /* 0x00000006ff047e24 */ /* 0x004fe2000f8e00ff */
[----:B------:R-:W-:Y:S01]  /*01d0*/  MOV R5, UR7 ;  /* 0x0000000700057c02 */ /* 0x000fe20008000f00 */
[----:B-1----:R0:W-:Y:S06]  /*01e0*/  STL [R1], R0 ;  /* 0x0000000001007387 */ /* 0x0021ec0000100800 */
[----:B------:R-:W-:-:S07]  /*01f0*/  LEPC R20, `(.L_x_1) ;  /* 0x000000001014794e */ /* 0x000fce0000000000 */
[----:B0--3--:R-:W-:Y:S05]  /*0200*/  CALL.ABS.NOINC R2 ;  /* 0x0000000002007343 */ /* 0x009fea0003c00000 */
.L_x_1:
[----:B------:R-:W-:Y:S05]  /*0210*/  EXIT ;  /* 0x000000000000794d */ /* 0x000fea0003800000 */
.L_x_2:
        /* <DEDUP_REMOVED lines=14> */
.L_x_4:


//--------------------- .nv.global.init           --------------------------
	.section	.nv.global.init,"aw",@progbits
.nv.global.init:
	.type		$str,@object
	.size		$str,(.L_0 - $str)
$str:
        /*0000*/ 	.byte	0x56, 0x61, 0x6c, 0x75, 0x65, 0x20, 0x6f, 0x66, 0x20, 0x73, 0x68, 0x61, 0x72, 0x65, 0x64, 0x5f
        /*0010*/ 	.byte	0x76, 0x61, 0x72, 0x3a, 0x20, 0x25, 0x64, 0x0a, 0x00
.L_0:


//--------------------- .nv.shared.reserved.0     --------------------------
	.section	.nv.shared.reserved.0,"aw",@nobits
	.weak		__nv_reservedSMEM_offset_0_alias
	.size		__nv_reservedSMEM_offset_0_alias, 0, 64
	.other		__nv_reservedSMEM_offset_0_alias,@"STO_CUDA_RESERVED_SHARED STV_DEFAULT"
__nv_reservedSMEM_offset_0_alias:
	.zero		0
	.zero		64


//--------------------- .nv.shared._Z3addPiPKi    --------------------------
	.section	.nv.shared._Z3addPiPKi,"aw",@nobits
	.sectionflags	@""
	.align	4
.nv.shared._Z3addPiPKi:
	.zero		1280


//--------------------- .nv.constant0._Z4add2PiPKi --------------------------
	.section	.nv.constant0._Z4add2PiPKi,"a",@progbits
	.sectionflags	@""
	.align	4
.nv.constant0._Z4add2PiPKi:
	.zero		912


//--------------------- .nv.constant0._Z3addPiPKi --------------------------
	.section	.nv.constant0._Z3addPiPKi,"a",@progbits
	.sectionflags	@""
	.align	4
.nv.constant0._Z3addPiPKi:
	.zero		912


//--------------------- SYMBOLS --------------------------

	.type		.nv.reservedSmem.offset0,@object
	.size		.nv.reservedSmem.offset0,0x4
	.type		.nv.reservedSmem.cap,@object
	.size		.nv.reservedSmem.cap,0x4
	.type		vprintf,@function
